//
// Generated by NVIDIA NVVM Compiler
//
// Compiler Build ID: CL-36424714
// Cuda compilation tools, release 13.0, V13.0.88
// Based on NVVM 20.0.0
//

.version 9.0
.target sm_100
.address_size 64

	// .globl	_Z10cuda_hellov
.extern .func  (.param .b32 func_retval0) vprintf
(
	.param .b64 vprintf_param_0,
	.param .b64 vprintf_param_1
)
;
.global .align 1 .b8 $str[25] = {72, 101, 108, 108, 111, 32, 87, 111, 114, 108, 100, 44, 32, 102, 114, 111, 109, 32, 71, 80, 85, 33, 32, 10};
.global .align 1 .b8 $str$1[26] = {89, 111, 117, 32, 97, 114, 101, 32, 105, 110, 32, 116, 104, 101, 32, 37, 100, 32, 66, 108, 111, 99, 107, 32, 10};
.global .align 1 .b8 $str$2[27] = {89, 111, 117, 32, 97, 114, 101, 32, 105, 110, 32, 116, 104, 101, 32, 37, 100, 32, 116, 104, 114, 101, 97, 100, 32, 10};

.visible .entry _Z10cuda_hellov()
{
	.local .align 8 .b8 	__local_depot0[8];
	.reg .b64 	%SP;
	.reg .b64 	%SPL;
	.reg .b32 	%r<9>;
	.reg .b64 	%rd<9>;

	mov.u64 	%SPL, __local_depot0;
	cvta.local.u64 	%SP, %SPL;
	add.u64 	%rd1, %SP, 0;
	add.u64 	%rd2, %SPL, 0;
	mov.u64 	%rd3, $str;
	cvta.global.u64 	%rd4, %rd3;
	{ // callseq 0, 0
	.param .b64 param0;
	st.param.b64 	[param0], %rd4;
	.param .b64 param1;
	st.param.b64 	[param1], 0;
	.param .b32 retval0;
	call.uni (retval0), 
	vprintf, 
	(
	param0, 
	param1
	);
	ld.param.b32 	%r1, [retval0];
	} // callseq 0
	mov.u32 	%r3, %ctaid.x;
	st.local.u32 	[%rd2], %r3;
	mov.u64 	%rd5, $str$1;
	cvta.global.u64 	%rd6, %rd5;
	{ // callseq 1, 0
	.param .b64 param0;
	st.param.b64 	[param0], %rd6;
	.param .b64 param1;
	st.param.b64 	[param1], %rd1;
	.param .b32 retval0;
	call.uni (retval0), 
	vprintf, 
	(
	param0, 
	param1
	);
	ld.param.b32 	%r4, [retval0];
	} // callseq 1
	mov.u32 	%r6, %tid.x;
	st.local.u32 	[%rd2], %r6;
	mov.u64 	%rd7, $str$2;
	cvta.global.u64 	%rd8, %rd7;
	{ // callseq 2, 0
	.param .b64 param0;
	st.param.b64 	[param0], %rd8;
	.param .b64 param1;
	st.param.b64 	[param1], %rd1;
	.param .b32 retval0;
	call.uni (retval0), 
	vprintf, 
	(
	param0, 
	param1
	);
	ld.param.b32 	%r7, [retval0];
	} // callseq 2
	ret;

}


// ===== COMPILED SASS (sm_100) =====

	.target	sm_100

	.elftype	@"ET_EXEC"


//--------------------- .note.nv.tkinfo           --------------------------
	.section	.note.nv.tkinfo,"",@"SHT_NOTE"
	.sectionflags	@"SHF_NOTE_NV_TKINFO"
	.tkinfo
        /*0018*/ 	.word	0x00000002
        /*0030*/ 	.string	""
        /*0030*/ 	.string	"ptxas"
        /*0030*/ 	.string	"Cuda compilation tools, release 13.0, V13.0.88"
        /*0030*/ 	.string	"Build cuda_13.0.r13.0/compiler.36424714_0"
        /*0030*/ 	.string	"-arch sm_100 -m 64 "



//--------------------- .note.nv.cuinfo           --------------------------
	.section	.note.nv.cuinfo,"",@"SHT_NOTE"
	.sectionflags	@"SHF_NOTE_NV_CUINFO"
        /*0018*/ 	.short	0x0002
        /*001a*/ 	.short	0x0064
        /*001c*/ 	.short	0x0082
	.zero		2


//--------------------- .nv.info                  --------------------------
	.section	.nv.info,"",@"SHT_CUDA_INFO"
	.align	4


	//----- nvinfo : EIATTR_REGCOUNT
	.align		4
        /*0000*/ 	.byte	0x04, 0x2f
        /*0002*/ 	.short	(.L_4 - .L_3)
	.align		4
.L_3:
        /*0004*/ 	.word	index@(_Z10cuda_hellov)
        /*0008*/ 	.word	0x00000018


	//----- nvinfo : EIATTR_FRAME_SIZE
	.align		4
.L_4:
        /*000c*/ 	.byte	0x04, 0x11
        /*000e*/ 	.short	(.L_6 - .L_5)
	.align		4
.L_5:
        /*0010*/ 	.word	index@(_Z10cuda_hellov)
        /*0014*/ 	.word	0x00000008


	//----- nvinfo : EIATTR_MIN_STACK_SIZE
	.align		4
.L_6:
        /*0018*/ 	.byte	0x04, 0x12
        /*001a*/ 	.short	(.L_8 - .L_7)
	.align		4
.L_7:
        /*001c*/ 	.word	index@(_Z10cuda_hellov)
        /*0020*/ 	.word	0x00000008
.L_8:


//--------------------- .nv.compat                --------------------------
	.section	.nv.compat,"",@"SHT_CUDA_COMPAT_INFO"
	.align	4
        /*0000*/ 	.byte	0x02, 0x09, 0x00, 0x00, 0x02, 0x02, 0x01, 0x00, 0x02, 0x05, 0x05, 0x00, 0x03, 0x07, 0x01, 0x01
        /*0010*/ 	.byte	0x02, 0x03, 0x00, 0x00, 0x02, 0x06, 0x01, 0x00, 0x04, 0x0b, 0x08, 0x00, 0x09, 0x00, 0x00, 0x00
        /*0020*/ 	.byte	0x00, 0x00, 0x00, 0x00


//--------------------- .nv.info._Z10cuda_hellov  --------------------------
	.section	.nv.info._Z10cuda_hellov,"",@"SHT_CUDA_INFO"
	.sectionflags	@""
	.align	4


	//----- nvinfo : EIATTR_CUDA_API_VERSION
	.align		4
        /*0000*/ 	.byte	0x04, 0x37
        /*0002*/ 	.short	(.L_10 - .L_9)
.L_9:
        /*0004*/ 	.word	0x00000082


	//----- nvinfo : EIATTR_SPARSE_MMA_MASK
	.align		4
.L_10:
        /*0008*/ 	.byte	0x03, 0x50
        /*000a*/ 	.short	0x0000


	//----- nvinfo : EIATTR_MAXREG_COUNT
	.align		4
        /*000c*/ 	.byte	0x03, 0x1b
        /*000e*/ 	.short	0x00ff


	//----- nvinfo : EIATTR_EXTERNS
	.align		4
        /*0010*/ 	.byte	0x04, 0x0f
        /*0012*/ 	.short	(.L_12 - .L_11)


	//   ....[0]....
	.align		4
.L_11:
        /*0014*/ 	.word	index@(vprintf)


	//----- nvinfo : EIATTR_MERCURY_ISA_VERSION
	.align		4
.L_12:
        /*0018*/ 	.byte	0x03, 0x5f
        /*001a*/ 	.short	0x0101


	//----- nvinfo : EIATTR_VRC_CTA_INIT_COUNT
	.align		4
        /*001c*/ 	.byte	0x02, 0x4a
	.zero		1
	.zero		1


	//----- nvinfo : EIATTR_SYSCALL_OFFSETS
	.align		4
        /*0020*/ 	.byte	0x04, 0x46
        /*0022*/ 	.short	(.L_14 - .L_13)


	//   ....[0]....
.L_13:
        /*0024*/ 	.word	0x000000d0


	//   ....[1]....
        /*0028*/ 	.word	0x00000170


	//   ....[2]....
        /*002c*/ 	.word	0x00000210


	//----- nvinfo : EIATTR_EXIT_INSTR_OFFSETS
	.align		4
.L_14:
        /*0030*/ 	.byte	0x04, 0x1c
        /*0032*/ 	.short	(.L_16 - .L_15)


	//   ....[0]....
.L_15:
        /*0034*/ 	.word	0x00000220


	//----- nvinfo : EIATTR_SW_WAR
	.align		4
.L_16:
        /*0038*/ 	.byte	0x04, 0x36
        /*003a*/ 	.short	(.L_18 - .L_17)
.L_17:
        /*003c*/ 	.word	0x00000008
.L_18:


//--------------------- .nv.callgraph             --------------------------
	.section	.nv.callgraph,"",@"SHT_CUDA_CALLGRAPH"
	.align	4
	.sectionentsize	8
	.align		4
        /*0000*/ 	.word	0x00000000
	.align		4
        /*0004*/ 	.word	0xffffffff
	.align		4
        /*0008*/ 	.word	index@(_Z10cuda_hellov)
	.align		4
        /*000c*/ 	.word	index@(vprintf)
	.align		4
        /*0010*/ 	.word	0x00000000
	.align		4
        /*0014*/ 	.word	0xfffffffe
	.align		4
        /*0018*/ 	.word	0x00000000
	.align		4
        /*001c*/ 	.word	0xfffffffd
	.align		4
        /*0020*/ 	.word	0x00000000
	.align		4
        /*0024*/ 	.word	0xfffffffc


//--------------------- .nv.constant4             --------------------------
	.section	.nv.constant4,"a",@progbits
	.align	8
	.align		8
.nv.constant4:
        /*0000*/ 	.dword	vprintf
	.align		8
        /*0008*/ 	.dword	$str
	.align		8
        /*0010*/ 	.dword	$str$1
	.align		8
        /*0018*/ 	.dword	$str$2


//--------------------- .text._Z10cuda_hellov     --------------------------
	.section	.text._Z10cuda_hellov,"ax",@progbits
	.align	128
        .global         _Z10cuda_hellov
        .type           _Z10cuda_hellov,@function
        .size           _Z10cuda_hellov,(.L_x_4 - _Z10cuda_hellov)
        .other          _Z10cuda_hellov,@"STO_CUDA_ENTRY STV_DEFAULT"
_Z10cuda_hellov:
.text._Z10cuda_hellov:
[----:B------:R-:W0:Y:S01]  /*0000*/  LDC R1, c[0x0][0x37c] ;  /* 0x0000df00ff017b82 */ /* 0x000e220000000800 */
[----:B------:R-:W-:Y:S01]  /*0010*/  MOV R2, 0x0 ;  /* 0x0000000000027802 */ /* 0x000fe20000000f00 */
[----:B------:R-:W1:Y:S01]  /*0020*/  LDCU UR4, c[0x0][0x2f8] ;  /* 0x00005f00ff0477ac */ /* 0x000e620008000800 */
[----:B0-----:R-:W-:Y:S01]  /*0030*/  VIADD R1, R1, 0xfffffff8 ;  /* 0xfffffff801017836 */ /* 0x001fe20000000000 */
[----:B------:R-:W-:-:S04]  /*0040*/  CS2R R6, SRZ ;  /* 0x0000000000067805 */ /* 0x000fc8000001ff00 */
[----:B------:R0:W2:Y:S01]  /*0050*/  LDC.64 R8, c[0x4][R2] ;  /* 0x0100000002087b82 */ /* 0x0000a20000000a00 */
[----:B------:R-:W3:Y:S01]  /*0060*/  LDCU.64 UR6, c[0x4][0x8] ;  /* 0x01000100ff0677ac */ /* 0x000ee20008000a00 */
[----:B------:R-:W4:Y:S01]  /*0070*/  LDCU UR5, c[0x0][0x2fc] ;  /* 0x00005f80ff0577ac */ /* 0x000f220008000800 */
[----:B-1----:R-:W-:Y:S01]  /*0080*/  IADD3 R16, P0, PT, R1, UR4, RZ ;  /* 0x0000000401107c10 */ /* 0x002fe2000ff1e0ff */
[----:B---3--:R-:W-:Y:S02]  /*0090*/  IMAD.U32 R4, RZ, RZ, UR6 ;  /* 0x00000006ff047e24 */ /* 0x008fe4000f8e00ff */
[----:B------:R-:W-:Y:S01]  /*00a0*/  IMAD.U32 R5, RZ, RZ, UR7 ;  /* 0x00000007ff057e24 */ /* 0x000fe2000f8e00ff */
[----:B0---4-:R-:W-:-:S09]  /*00b0*/  IADD3.X R17, PT, PT, RZ, UR5, RZ, P0, !PT ;  /* 0x00000005ff117c10 */ /* 0x011fd200087fe4ff */
[----:B------:R-:W-:-:S07]  /*00c0*/  LEPC R20, `(.L_x_0) ;  /* 0x000000001014794e */ /* 0x000fce0000000000 */
[----:B--2---:R-:W-:Y:S05]  /*00d0*/  CALL.ABS.NOINC R8 ;  /* 0x0000000008007343 */ /* 0x004fea0003c00000 */
.L_x_0:
[----:B------:R-:W0:Y:S01]  /*00e0*/  S2R R0, SR_CTAID.X ;  /* 0x0000000000007919 */ /* 0x000e220000002500 */
[----:B------:R1:W2:Y:S01]  /*00f0*/  LDC.64 R8, c[0x4][R2] ;  /* 0x0100000002087b82 */ /* 0x0002a20000000a00 */
[----:B------:R-:W3:Y:S01]  /*0100*/  LDCU.64 UR4, c[0x4][0x10] ;  /* 0x01000200ff0477ac */ /* 0x000ee20008000a00 */
[----:B------:R-:W-:Y:S01]  /*0110*/  MOV R6, R16 ;  /* 0x0000001000067202 */ /* 0x000fe20000000f00 */
[----:B------:R-:W-:Y:S02]  /*0120*/  IMAD.MOV.U32 R7, RZ, RZ, R17 ;  /* 0x000000ffff077224 */ /* 0x000fe400078e0011 */
[----:B---3--:R-:W-:Y:S02]  /*0130*/  IMAD.U32 R4, RZ, RZ, UR4 ;  /* 0x00000004ff047e24 */ /* 0x008fe4000f8e00ff */
[----:B------:R-:W-:Y:S01]  /*0140*/  IMAD.U32 R5, RZ, RZ, UR5 ;  /* 0x00000005ff057e24 */ /* 0x000fe2000f8e00ff */
[----:B0-----:R1:W-:Y:S06]  /*0150*/  STL [R1], R0 ;  /* 0x0000000001007387 */ /* 0x0013ec0000100800 */
[----:B------:R-:W-:-:S07]  /*0160*/  LEPC R20, `(.L_x_1) ;  /* 0x000000001014794e */ /* 0x000fce0000000000 */
[----:B-12---:R-:W-:Y:S05]  /*0170*/  CALL.ABS.NOINC R8 ;  /* 0x0000000008007343 */ /* 0x006fea0003c00000 */
.L_x_1:
[----:B------:R-:W0:Y:S01]  /*0180*/  S2R R0, SR_TID.X ;  /* 0x0000000000007919 */ /* 0x000e220000002100 */
[----:B------:R-:W1:Y:S01]  /*0190*/  LDC.64 R2, c[0x4][R2] ;  /* 0x0100000002027b82 */ /* 0x000e620000000a00 */
[----:B------:R-:W2:Y:S01]  /*01a0*/  LDCU.64 UR4, c[0x4][0x18] ;  /* 0x01000300ff0477ac */ /* 0x000ea20008000a00 */
[----:B------:R-:W-:Y:S01]  /*01b0*/  IMAD.MOV.U32 R6, RZ, RZ, R16 ;  /* 0x000000ffff067224 */ /* 0x000fe200078e0010 */
[----:B------:R-:W-:Y:S01]  /*01c0*/  MOV R7, R17 ;  /* 0x0000001100077202 */ /* 0x000fe20000000f00 */
[----:B--2---:R-:W-:Y:S01]  /*01d0*/  IMAD.U32 R4, RZ, RZ, UR4 ;  /* 0x00000004ff047e24 */ /* 0x004fe2000f8e00ff */
[----:B------:R-:W-:Y:S01]  /*01e0*/  MOV R5, UR5 ;  /* 0x0000000500057c02 */ /* 0x000fe20008000f00 */
[----:B0-----:R0:W-:Y:S06]  /*01f0*/  STL [R1], R0 ;  /* 0x0000000001007387 */ /* 0x0011ec0000100800 */
[----:B------:R-:W-:-:S07]  /*0200*/  LEPC R20, `(.L_x_2) ;  /* 0x000000001014794e */ /* 0x000fce0000000000 */
[----:B01----:R-:W-:Y:S05]  /*0210*/  CALL.ABS.NOINC R2 ;  /* 0x0000000002007343 */ /* 0x003fea0003c00000 */
.L_x_2:
[----:B------:R-:W-:Y:S05]  /*0220*/  EXIT ;  /* 0x000000000000794d */ /* 0x000fea0003800000 */
.L_x_3:
[----:B------:R-:W-:-:S00]  /*0230*/  BRA `(.L_x_3) ;  /* 0xfffffffc00fc7947 */ /* 0x000fc0000383ffff */
[----:B------:R-:W-:-:S00]  /*0240*/  NOP ;  /* 0x0000000000007918 */ /* 0x000fc00000000000 */
        /* <DEDUP_REMOVED lines=11> */
.L_x_4:


//--------------------- .nv.global.init           --------------------------
	.section	.nv.global.init,"aw",@progbits
.nv.global.init:
	.type		$str,@object
	.size		$str,($str$1 - $str)
$str:
        /*0000*/ 	.byte	0x48, 0x65, 0x6c, 0x6c, 0x6f, 0x20, 0x57, 0x6f, 0x72, 0x6c, 0x64, 0x2c, 0x20, 0x66, 0x72, 0x6f
        /*0010*/ 	.byte	0x6d, 0x20, 0x47, 0x50, 0x55, 0x21, 0x20, 0x0a, 0x00
	.type		$str$1,@object
	.size		$str$1,($str$2 - $str$1)
$str$1:
        /*0019*/ 	.byte	0x59, 0x6f, 0x75, 0x20, 0x61, 0x72, 0x65, 0x20, 0x69, 0x6e, 0x20, 0x74, 0x68, 0x65, 0x20, 0x25
        /*0029*/ 	.byte	0x64, 0x20, 0x42, 0x6c, 0x6f, 0x63, 0x6b, 0x20, 0x0a, 0x00
	.type		$str$2,@object
	.size		$str$2,(.L_2 - $str$2)
$str$2:
        /*0033*/ 	.byte	0x59, 0x6f, 0x75, 0x20, 0x61, 0x72, 0x65, 0x20, 0x69, 0x6e, 0x20, 0x74, 0x68, 0x65, 0x20, 0x25
        /*0043*/ 	.byte	0x64, 0x20, 0x74, 0x68, 0x72, 0x65, 0x61, 0x64, 0x20, 0x0a, 0x00
.L_2:


//--------------------- .nv.shared.reserved.0     --------------------------
	.section	.nv.shared.reserved.0,"aw",@nobits
	.weak		__nv_reservedSMEM_offset_0_alias
	.size		__nv_reservedSMEM_offset_0_alias, 0, 64
	.other		__nv_reservedSMEM_offset_0_alias,@"STO_CUDA_RESERVED_SHARED STV_DEFAULT"
__nv_reservedSMEM_offset_0_alias:
	.zero		0
	.zero		64


//--------------------- .nv.constant0._Z10cuda_hellov --------------------------
	.section	.nv.constant0._Z10cuda_hellov,"a",@progbits
	.sectionflags	@""
	.align	4
.nv.constant0._Z10cuda_hellov:
	.zero		896


//--------------------- SYMBOLS --------------------------

	.type		.nv.reservedSmem.offset0,@object
	.size		.nv.reservedSmem.offset0,0x4
	.type		vprintf,@function
